//
// Generated by NVIDIA NVVM Compiler
//
// Compiler Build ID: CL-36424714
// Cuda compilation tools, release 13.0, V13.0.88
// Based on NVVM 20.0.0
//

.version 9.0
.target sm_100
.address_size 64

	// .globl	_Z12matmul_naivePfS_S_iii
// _ZZ12matmul_tiledPfS_S_iiiE2As has been demoted
// _ZZ12matmul_tiledPfS_S_iiiE2Bs has been demoted

.visible .entry _Z12matmul_naivePfS_S_iii(
	.param .u64 .ptr .align 1 _Z12matmul_naivePfS_S_iii_param_0,
	.param .u64 .ptr .align 1 _Z12matmul_naivePfS_S_iii_param_1,
	.param .u64 .ptr .align 1 _Z12matmul_naivePfS_S_iii_param_2,
	.param .u32 _Z12matmul_naivePfS_S_iii_param_3,
	.param .u32 _Z12matmul_naivePfS_S_iii_param_4,
	.param .u32 _Z12matmul_naivePfS_S_iii_param_5
)
{
	.reg .pred 	%p<13>;
	.reg .b32 	%r<41>;
	.reg .b32 	%f<68>;
	.reg .b64 	%rd<53>;

	ld.param.u64 	%rd7, [_Z12matmul_naivePfS_S_iii_param_0];
	ld.param.u64 	%rd8, [_Z12matmul_naivePfS_S_iii_param_1];
	ld.param.u64 	%rd6, [_Z12matmul_naivePfS_S_iii_param_2];
	ld.param.u32 	%r20, [_Z12matmul_naivePfS_S_iii_param_3];
	ld.param.u32 	%r18, [_Z12matmul_naivePfS_S_iii_param_4];
	ld.param.u32 	%r19, [_Z12matmul_naivePfS_S_iii_param_5];
	cvta.to.global.u64 	%rd1, %rd8;
	cvta.to.global.u64 	%rd2, %rd7;
	mov.u32 	%r21, %ntid.y;
	mov.u32 	%r22, %ctaid.y;
	mov.u32 	%r23, %tid.y;
	mad.lo.s32 	%r1, %r21, %r22, %r23;
	mov.u32 	%r24, %ntid.x;
	mov.u32 	%r25, %ctaid.x;
	mov.u32 	%r26, %tid.x;
	mad.lo.s32 	%r2, %r24, %r25, %r26;
	setp.ge.s32 	%p1, %r1, %r20;
	setp.ge.s32 	%p2, %r2, %r19;
	or.pred  	%p3, %p1, %p2;
	@%p3 bra 	$L__BB0_14;
	setp.lt.s32 	%p4, %r18, 1;
	mov.f32 	%f67, 0f00000000;
	@%p4 bra 	$L__BB0_13;
	mul.lo.s32 	%r3, %r18, %r1;
	and.b32  	%r4, %r18, 7;
	setp.lt.u32 	%p5, %r18, 8;
	mov.f32 	%f67, 0f00000000;
	mov.b32 	%r39, 0;
	@%p5 bra 	$L__BB0_5;
	and.b32  	%r39, %r18, 2147483640;
	neg.s32 	%r37, %r39;
	shl.b32 	%r7, %r19, 3;
	mul.wide.u32 	%rd9, %r3, 4;
	add.s64 	%rd10, %rd9, %rd2;
	add.s64 	%rd52, %rd10, 16;
	mov.f32 	%f67, 0f00000000;
	mul.wide.s32 	%rd13, %r19, 4;
	mov.u32 	%r36, %r2;
$L__BB0_4:
	.pragma "nounroll";
	ld.global.f32 	%f17, [%rd52+-16];
	mul.wide.s32 	%rd11, %r36, 4;
	add.s64 	%rd12, %rd1, %rd11;
	ld.global.f32 	%f18, [%rd12];
	fma.rn.f32 	%f19, %f17, %f18, %f67;
	ld.global.f32 	%f20, [%rd52+-12];
	add.s64 	%rd14, %rd12, %rd13;
	ld.global.f32 	%f21, [%rd14];
	fma.rn.f32 	%f22, %f20, %f21, %f19;
	ld.global.f32 	%f23, [%rd52+-8];
	add.s64 	%rd15, %rd14, %rd13;
	ld.global.f32 	%f24, [%rd15];
	fma.rn.f32 	%f25, %f23, %f24, %f22;
	ld.global.f32 	%f26, [%rd52+-4];
	add.s64 	%rd16, %rd15, %rd13;
	ld.global.f32 	%f27, [%rd16];
	fma.rn.f32 	%f28, %f26, %f27, %f25;
	ld.global.f32 	%f29, [%rd52];
	add.s64 	%rd17, %rd16, %rd13;
	ld.global.f32 	%f30, [%rd17];
	fma.rn.f32 	%f31, %f29, %f30, %f28;
	ld.global.f32 	%f32, [%rd52+4];
	add.s64 	%rd18, %rd17, %rd13;
	ld.global.f32 	%f33, [%rd18];
	fma.rn.f32 	%f34, %f32, %f33, %f31;
	ld.global.f32 	%f35, [%rd52+8];
	add.s64 	%rd19, %rd18, %rd13;
	ld.global.f32 	%f36, [%rd19];
	fma.rn.f32 	%f37, %f35, %f36, %f34;
	ld.global.f32 	%f38, [%rd52+12];
	add.s64 	%rd20, %rd19, %rd13;
	ld.global.f32 	%f39, [%rd20];
	fma.rn.f32 	%f67, %f38, %f39, %f37;
	add.s32 	%r37, %r37, 8;
	add.s32 	%r36, %r36, %r7;
	add.s64 	%rd52, %rd52, 32;
	setp.ne.s32 	%p6, %r37, 0;
	@%p6 bra 	$L__BB0_4;
$L__BB0_5:
	setp.eq.s32 	%p7, %r4, 0;
	@%p7 bra 	$L__BB0_13;
	and.b32  	%r13, %r18, 3;
	setp.lt.u32 	%p8, %r4, 4;
	@%p8 bra 	$L__BB0_8;
	add.s32 	%r28, %r39, %r3;
	mul.wide.u32 	%rd21, %r28, 4;
	add.s64 	%rd22, %rd2, %rd21;
	ld.global.f32 	%f41, [%rd22];
	mad.lo.s32 	%r29, %r39, %r19, %r2;
	mul.wide.s32 	%rd23, %r29, 4;
	add.s64 	%rd24, %rd1, %rd23;
	ld.global.f32 	%f42, [%rd24];
	fma.rn.f32 	%f43, %f41, %f42, %f67;
	cvt.u64.u32 	%rd25, %r3;
	cvt.u64.u32 	%rd26, %r39;
	add.s64 	%rd27, %rd26, %rd25;
	shl.b64 	%rd28, %rd27, 2;
	add.s64 	%rd29, %rd2, %rd28;
	ld.global.f32 	%f44, [%rd29+4];
	mul.wide.s32 	%rd30, %r19, 4;
	add.s64 	%rd31, %rd24, %rd30;
	ld.global.f32 	%f45, [%rd31];
	fma.rn.f32 	%f46, %f44, %f45, %f43;
	ld.global.f32 	%f47, [%rd29+8];
	add.s64 	%rd32, %rd31, %rd30;
	ld.global.f32 	%f48, [%rd32];
	fma.rn.f32 	%f49, %f47, %f48, %f46;
	ld.global.f32 	%f50, [%rd29+12];
	add.s64 	%rd33, %rd32, %rd30;
	ld.global.f32 	%f51, [%rd33];
	fma.rn.f32 	%f67, %f50, %f51, %f49;
	add.s32 	%r39, %r39, 4;
$L__BB0_8:
	setp.eq.s32 	%p9, %r13, 0;
	@%p9 bra 	$L__BB0_13;
	setp.eq.s32 	%p10, %r13, 1;
	@%p10 bra 	$L__BB0_11;
	add.s32 	%r30, %r39, %r3;
	mul.wide.u32 	%rd34, %r30, 4;
	add.s64 	%rd35, %rd2, %rd34;
	ld.global.f32 	%f53, [%rd35];
	mad.lo.s32 	%r31, %r39, %r19, %r2;
	mul.wide.s32 	%rd36, %r31, 4;
	add.s64 	%rd37, %rd1, %rd36;
	ld.global.f32 	%f54, [%rd37];
	fma.rn.f32 	%f55, %f53, %f54, %f67;
	cvt.u64.u32 	%rd38, %r3;
	cvt.u64.u32 	%rd39, %r39;
	add.s64 	%rd40, %rd39, %rd38;
	shl.b64 	%rd41, %rd40, 2;
	add.s64 	%rd42, %rd2, %rd41;
	ld.global.f32 	%f56, [%rd42+4];
	mul.wide.s32 	%rd43, %r19, 4;
	add.s64 	%rd44, %rd37, %rd43;
	ld.global.f32 	%f57, [%rd44];
	fma.rn.f32 	%f67, %f56, %f57, %f55;
	add.s32 	%r39, %r39, 2;
$L__BB0_11:
	and.b32  	%r32, %r18, 1;
	setp.eq.b32 	%p11, %r32, 1;
	not.pred 	%p12, %p11;
	@%p12 bra 	$L__BB0_13;
	add.s32 	%r33, %r39, %r3;
	mul.wide.u32 	%rd45, %r33, 4;
	add.s64 	%rd46, %rd2, %rd45;
	ld.global.f32 	%f58, [%rd46];
	mad.lo.s32 	%r34, %r39, %r19, %r2;
	mul.wide.s32 	%rd47, %r34, 4;
	add.s64 	%rd48, %rd1, %rd47;
	ld.global.f32 	%f59, [%rd48];
	fma.rn.f32 	%f67, %f58, %f59, %f67;
$L__BB0_13:
	mad.lo.s32 	%r35, %r19, %r1, %r2;
	cvta.to.global.u64 	%rd49, %rd6;
	mul.wide.s32 	%rd50, %r35, 4;
	add.s64 	%rd51, %rd49, %rd50;
	st.global.f32 	[%rd51], %f67;
$L__BB0_14:
	ret;

}
	// .globl	_Z12matmul_tiledPfS_S_iii
.visible .entry _Z12matmul_tiledPfS_S_iii(
	.param .u64 .ptr .align 1 _Z12matmul_tiledPfS_S_iii_param_0,
	.param .u64 .ptr .align 1 _Z12matmul_tiledPfS_S_iii_param_1,
	.param .u64 .ptr .align 1 _Z12matmul_tiledPfS_S_iii_param_2,
	.param .u32 _Z12matmul_tiledPfS_S_iii_param_3,
	.param .u32 _Z12matmul_tiledPfS_S_iii_param_4,
	.param .u32 _Z12matmul_tiledPfS_S_iii_param_5
)
{
	.reg .pred 	%p<12>;
	.reg .b32 	%r<43>;
	.reg .b32 	%f<63>;
	.reg .b64 	%rd<13>;
	// demoted variable
	.shared .align 4 .b8 _ZZ12matmul_tiledPfS_S_iiiE2As[1024];
	// demoted variable
	.shared .align 4 .b8 _ZZ12matmul_tiledPfS_S_iiiE2Bs[1024];
	ld.param.u64 	%rd4, [_Z12matmul_tiledPfS_S_iii_param_0];
	ld.param.u64 	%rd5, [_Z12matmul_tiledPfS_S_iii_param_1];
	ld.param.u64 	%rd6, [_Z12matmul_tiledPfS_S_iii_param_2];
	ld.param.u32 	%r24, [_Z12matmul_tiledPfS_S_iii_param_3];
	ld.param.u32 	%r25, [_Z12matmul_tiledPfS_S_iii_param_4];
	ld.param.u32 	%r26, [_Z12matmul_tiledPfS_S_iii_param_5];
	mov.u32 	%r27, %ctaid.y;
	shl.b32 	%r28, %r27, 4;
	mov.u32 	%r40, %tid.y;
	add.s32 	%r2, %r28, %r40;
	mov.u32 	%r29, %ctaid.x;
	shl.b32 	%r3, %r29, 4;
	mov.u32 	%r38, %tid.x;
	add.s32 	%r5, %r3, %r38;
	setp.lt.s32 	%p1, %r25, 1;
	mov.f32 	%f62, 0f00000000;
	@%p1 bra 	$L__BB1_7;
	add.s32 	%r30, %r25, 15;
	shr.u32 	%r31, %r30, 4;
	shl.b32 	%r32, %r40, 6;
	mov.u32 	%r33, _ZZ12matmul_tiledPfS_S_iiiE2As;
	add.s32 	%r6, %r33, %r32;
	shl.b32 	%r34, %r38, 2;
	add.s32 	%r7, %r6, %r34;
	mov.u32 	%r35, _ZZ12matmul_tiledPfS_S_iiiE2Bs;
	add.s32 	%r9, %r35, %r34;
	add.s32 	%r8, %r9, %r32;
	neg.s32 	%r42, %r31;
	mad.lo.s32 	%r36, %r40, %r26, %r38;
	add.s32 	%r41, %r36, %r3;
	shl.b32 	%r12, %r26, 4;
	mad.lo.s32 	%r39, %r25, %r2, %r38;
	cvta.to.global.u64 	%rd1, %rd4;
	cvta.to.global.u64 	%rd2, %rd5;
	mov.f32 	%f62, 0f00000000;
$L__BB1_2:
	setp.ge.s32 	%p2, %r2, %r24;
	mul.wide.s32 	%rd7, %r39, 4;
	add.s64 	%rd3, %rd1, %rd7;
	setp.ge.s32 	%p3, %r38, %r25;
	mov.f32 	%f60, 0f00000000;
	or.pred  	%p4, %p2, %p3;
	@%p4 bra 	$L__BB1_4;
	ld.global.f32 	%f60, [%rd3];
$L__BB1_4:
	setp.ge.s32 	%p5, %r5, %r26;
	st.shared.f32 	[%r7], %f60;
	setp.ge.s32 	%p6, %r40, %r25;
	mov.f32 	%f61, 0f00000000;
	or.pred  	%p7, %p5, %p6;
	@%p7 bra 	$L__BB1_6;
	mul.wide.s32 	%rd8, %r41, 4;
	add.s64 	%rd9, %rd2, %rd8;
	ld.global.f32 	%f61, [%rd9];
$L__BB1_6:
	st.shared.f32 	[%r8], %f61;
	bar.sync 	0;
	ld.shared.f32 	%f12, [%r6];
	ld.shared.f32 	%f13, [%r9];
	fma.rn.f32 	%f14, %f12, %f13, %f62;
	ld.shared.f32 	%f15, [%r6+4];
	ld.shared.f32 	%f16, [%r9+64];
	fma.rn.f32 	%f17, %f15, %f16, %f14;
	ld.shared.f32 	%f18, [%r6+8];
	ld.shared.f32 	%f19, [%r9+128];
	fma.rn.f32 	%f20, %f18, %f19, %f17;
	ld.shared.f32 	%f21, [%r6+12];
	ld.shared.f32 	%f22, [%r9+192];
	fma.rn.f32 	%f23, %f21, %f22, %f20;
	ld.shared.f32 	%f24, [%r6+16];
	ld.shared.f32 	%f25, [%r9+256];
	fma.rn.f32 	%f26, %f24, %f25, %f23;
	ld.shared.f32 	%f27, [%r6+20];
	ld.shared.f32 	%f28, [%r9+320];
	fma.rn.f32 	%f29, %f27, %f28, %f26;
	ld.shared.f32 	%f30, [%r6+24];
	ld.shared.f32 	%f31, [%r9+384];
	fma.rn.f32 	%f32, %f30, %f31, %f29;
	ld.shared.f32 	%f33, [%r6+28];
	ld.shared.f32 	%f34, [%r9+448];
	fma.rn.f32 	%f35, %f33, %f34, %f32;
	ld.shared.f32 	%f36, [%r6+32];
	ld.shared.f32 	%f37, [%r9+512];
	fma.rn.f32 	%f38, %f36, %f37, %f35;
	ld.shared.f32 	%f39, [%r6+36];
	ld.shared.f32 	%f40, [%r9+576];
	fma.rn.f32 	%f41, %f39, %f40, %f38;
	ld.shared.f32 	%f42, [%r6+40];
	ld.shared.f32 	%f43, [%r9+640];
	fma.rn.f32 	%f44, %f42, %f43, %f41;
	ld.shared.f32 	%f45, [%r6+44];
	ld.shared.f32 	%f46, [%r9+704];
	fma.rn.f32 	%f47, %f45, %f46, %f44;
	ld.shared.f32 	%f48, [%r6+48];
	ld.shared.f32 	%f49, [%r9+768];
	fma.rn.f32 	%f50, %f48, %f49, %f47;
	ld.shared.f32 	%f51, [%r6+52];
	ld.shared.f32 	%f52, [%r9+832];
	fma.rn.f32 	%f53, %f51, %f52, %f50;
	ld.shared.f32 	%f54, [%r6+56];
	ld.shared.f32 	%f55, [%r9+896];
	fma.rn.f32 	%f56, %f54, %f55, %f53;
	ld.shared.f32 	%f57, [%r6+60];
	ld.shared.f32 	%f58, [%r9+960];
	fma.rn.f32 	%f62, %f57, %f58, %f56;
	bar.sync 	0;
	add.s32 	%r42, %r42, 1;
	setp.ne.s32 	%p8, %r42, 0;
	add.s32 	%r41, %r41, %r12;
	add.s32 	%r40, %r40, 16;
	add.s32 	%r39, %r39, 16;
	add.s32 	%r38, %r38, 16;
	@%p8 bra 	$L__BB1_2;
$L__BB1_7:
	setp.ge.s32 	%p9, %r2, %r24;
	setp.ge.s32 	%p10, %r5, %r26;
	or.pred  	%p11, %p9, %p10;
	@%p11 bra 	$L__BB1_9;
	mad.lo.s32 	%r37, %r26, %r2, %r5;
	cvta.to.global.u64 	%rd10, %rd6;
	mul.wide.s32 	%rd11, %r37, 4;
	add.s64 	%rd12, %rd10, %rd11;
	st.global.f32 	[%rd12], %f62;
$L__BB1_9:
	ret;

}


// ===== COMPILED SASS (sm_100) =====

	.target	sm_100

	.elftype	@"ET_EXEC"


//--------------------- .note.nv.tkinfo           --------------------------
	.section	.note.nv.tkinfo,"",@"SHT_NOTE"
	.sectionflags	@"SHF_NOTE_NV_TKINFO"
	.tkinfo
        /*0018*/ 	.word	0x00000002
        /*0030*/ 	.string	""
        /*0030*/ 	.string	"ptxas"
        /*0030*/ 	.string	"Cuda compilation tools, release 13.0, V13.0.88"
        /*0030*/ 	.string	"Build cuda_13.0.r13.0/compiler.36424714_0"
        /*0030*/ 	.string	"-arch sm_100 -m 64 "



//--------------------- .note.nv.cuinfo           --------------------------
	.section	.note.nv.cuinfo,"",@"SHT_NOTE"
	.sectionflags	@"SHF_NOTE_NV_CUINFO"
        /*0018*/ 	.short	0x0002
        /*001a*/ 	.short	0x0064
        /*001c*/ 	.short	0x0082
	.zero		2


//--------------------- .nv.info                  --------------------------
	.section	.nv.info,"",@"SHT_CUDA_INFO"
	.align	4


	//----- nvinfo : EIATTR_REGCOUNT
	.align		4
        /*0000*/ 	.byte	0x04, 0x2f
        /*0002*/ 	.short	(.L_1 - .L_0)
	.align		4
.L_0:
        /*0004*/ 	.word	index@(_Z12matmul_naivePfS_S_iii)
        /*0008*/ 	.word	0x00000020


	//----- nvinfo : EIATTR_FRAME_SIZE
	.align		4
.L_1:
        /*000c*/ 	.byte	0x04, 0x11
        /*000e*/ 	.short	(.L_3 - .L_2)
	.align		4
.L_2:
        /*0010*/ 	.word	index@(_Z12matmul_naivePfS_S_iii)
        /*0014*/ 	.word	0x00000000


	//----- nvinfo : EIATTR_REGCOUNT
	.align		4
.L_3:
        /*0018*/ 	.byte	0x04, 0x2f
        /*001a*/ 	.short	(.L_5 - .L_4)
	.align		4
.L_4:
        /*001c*/ 	.word	index@(_Z12matmul_tiledPfS_S_iii)
        /*0020*/ 	.word	0x00000020


	//----- nvinfo : EIATTR_FRAME_SIZE
	.align		4
.L_5:
        /*0024*/ 	.byte	0x04, 0x11
        /*0026*/ 	.short	(.L_7 - .L_6)
	.align		4
.L_6:
        /*0028*/ 	.word	index@(_Z12matmul_tiledPfS_S_iii)
        /*002c*/ 	.word	0x00000000


	//----- nvinfo : EIATTR_MIN_STACK_SIZE
	.align		4
.L_7:
        /*0030*/ 	.byte	0x04, 0x12
        /*0032*/ 	.short	(.L_9 - .L_8)
	.align		4
.L_8:
        /*0034*/ 	.word	index@(_Z12matmul_tiledPfS_S_iii)
        /*0038*/ 	.word	0x00000000


	//----- nvinfo : EIATTR_MIN_STACK_SIZE
	.align		4
.L_9:
        /*003c*/ 	.byte	0x04, 0x12
        /*003e*/ 	.short	(.L_11 - .L_10)
	.align		4
.L_10:
        /*0040*/ 	.word	index@(_Z12matmul_naivePfS_S_iii)
        /*0044*/ 	.word	0x00000000
.L_11:


//--------------------- .nv.compat                --------------------------
	.section	.nv.compat,"",@"SHT_CUDA_COMPAT_INFO"
	.align	4
        /*0000*/ 	.byte	0x02, 0x09, 0x00, 0x00, 0x02, 0x02, 0x01, 0x00, 0x02, 0x05, 0x05, 0x00, 0x03, 0x07, 0x01, 0x01
        /*0010*/ 	.byte	0x02, 0x03, 0x00, 0x00, 0x02, 0x06, 0x01, 0x00, 0x04, 0x0b, 0x08, 0x00, 0x09, 0x00, 0x00, 0x00
        /*0020*/ 	.byte	0x00, 0x00, 0x00, 0x00


//--------------------- .nv.info._Z12matmul_tiledPfS_S_iii --------------------------
	.section	.nv.info._Z12matmul_tiledPfS_S_iii,"",@"SHT_CUDA_INFO"
	.sectionflags	@""
	.align	4


	//----- nvinfo : EIATTR_CUDA_API_VERSION
	.align		4
        /*0000*/ 	.byte	0x04, 0x37
        /*0002*/ 	.short	(.L_13 - .L_12)
.L_12:
        /*0004*/ 	.word	0x00000082


	//----- nvinfo : EIATTR_KPARAM_INFO
	.align		4
.L_13:
        /*0008*/ 	.byte	0x04, 0x17
        /*000a*/ 	.short	(.L_15 - .L_14)
.L_14:
        /*000c*/ 	.word	0x00000000
        /*0010*/ 	.short	0x0005
        /*0012*/ 	.short	0x0020
        /*0014*/ 	.byte	0x00, 0xf0, 0x11, 0x00


	//----- nvinfo : EIATTR_KPARAM_INFO
	.align		4
.L_15:
        /*0018*/ 	.byte	0x04, 0x17
        /*001a*/ 	.short	(.L_17 - .L_16)
.L_16:
        /*001c*/ 	.word	0x00000000
        /*0020*/ 	.short	0x0004
        /*0022*/ 	.short	0x001c
        /*0024*/ 	.byte	0x00, 0xf0, 0x11, 0x00


	//----- nvinfo : EIATTR_KPARAM_INFO
	.align		4
.L_17:
        /*0028*/ 	.byte	0x04, 0x17
        /*002a*/ 	.short	(.L_19 - .L_18)
.L_18:
        /*002c*/ 	.word	0x00000000
        /*0030*/ 	.short	0x0003
        /*0032*/ 	.short	0x0018
        /*0034*/ 	.byte	0x00, 0xf0, 0x11, 0x00


	//----- nvinfo : EIATTR_KPARAM_INFO
	.align		4
.L_19:
        /*0038*/ 	.byte	0x04, 0x17
        /*003a*/ 	.short	(.L_21 - .L_20)
.L_20:
        /*003c*/ 	.word	0x00000000
        /*0040*/ 	.short	0x0002
        /*0042*/ 	.short	0x0010
        /*0044*/ 	.byte	0x00, 0xf5, 0x21, 0x00


	//----- nvinfo : EIATTR_KPARAM_INFO
	.align		4
.L_21:
        /*0048*/ 	.byte	0x04, 0x17
        /*004a*/ 	.short	(.L_23 - .L_22)
.L_22:
        /*004c*/ 	.word	0x00000000
        /*0050*/ 	.short	0x0001
        /*0052*/ 	.short	0x0008
        /*0054*/ 	.byte	0x00, 0xf5, 0x21, 0x00


	//----- nvinfo : EIATTR_KPARAM_INFO
	.align		4
.L_23:
        /*0058*/ 	.byte	0x04, 0x17
        /*005a*/ 	.short	(.L_25 - .L_24)
.L_24:
        /*005c*/ 	.word	0x00000000
        /*0060*/ 	.short	0x0000
        /*0062*/ 	.short	0x0000
        /*0064*/ 	.byte	0x00, 0xf5, 0x21, 0x00


	//----- nvinfo : EIATTR_SPARSE_MMA_MASK
	.align		4
.L_25:
        /*0068*/ 	.byte	0x03, 0x50
        /*006a*/ 	.short	0x0000


	//----- nvinfo : EIATTR_MAXREG_COUNT
	.align		4
        /*006c*/ 	.byte	0x03, 0x1b
        /*006e*/ 	.short	0x00ff


	//----- nvinfo : EIATTR_NUM_BARRIERS
	.align		4
        /*0070*/ 	.byte	0x02, 0x4c
        /*0072*/ 	.byte	0x01
	.zero		1


	//----- nvinfo : EIATTR_MERCURY_ISA_VERSION
	.align		4
        /*0074*/ 	.byte	0x03, 0x5f
        /*0076*/ 	.short	0x0101


	//----- nvinfo : EIATTR_VRC_CTA_INIT_COUNT
	.align		4
        /*0078*/ 	.byte	0x02, 0x4a
	.zero		1
	.zero		1


	//----- nvinfo : EIATTR_EXIT_INSTR_OFFSETS
	.align		4
        /*007c*/ 	.byte	0x04, 0x1c
        /*007e*/ 	.short	(.L_27 - .L_26)


	//   ....[0]....
.L_26:
        /*0080*/ 	.word	0x000005e0


	//   ....[1]....
        /*0084*/ 	.word	0x00000630


	//----- nvinfo : EIATTR_CBANK_PARAM_SIZE
	.align		4
.L_27:
        /*0088*/ 	.byte	0x03, 0x19
        /*008a*/ 	.short	0x0024


	//----- nvinfo : EIATTR_PARAM_CBANK
	.align		4
        /*008c*/ 	.byte	0x04, 0x0a
        /*008e*/ 	.short	(.L_29 - .L_28)
	.align		4
.L_28:
        /*0090*/ 	.word	index@(.nv.constant0._Z12matmul_tiledPfS_S_iii)
        /*0094*/ 	.short	0x0380
        /*0096*/ 	.short	0x0024


	//----- nvinfo : EIATTR_SW_WAR
	.align		4
.L_29:
        /*0098*/ 	.byte	0x04, 0x36
        /*009a*/ 	.short	(.L_31 - .L_30)
.L_30:
        /*009c*/ 	.word	0x00000008
.L_31:


//--------------------- .nv.info._Z12matmul_naivePfS_S_iii --------------------------
	.section	.nv.info._Z12matmul_naivePfS_S_iii,"",@"SHT_CUDA_INFO"
	.sectionflags	@""
	.align	4


	//----- nvinfo : EIATTR_CUDA_API_VERSION
	.align		4
        /*0000*/ 	.byte	0x04, 0x37
        /*0002*/ 	.short	(.L_33 - .L_32)
.L_32:
        /*0004*/ 	.word	0x00000082


	//----- nvinfo : EIATTR_KPARAM_INFO
	.align		4
.L_33:
        /*0008*/ 	.byte	0x04, 0x17
        /*000a*/ 	.short	(.L_35 - .L_34)
.L_34:
        /*000c*/ 	.word	0x00000000
        /*0010*/ 	.short	0x0005
        /*0012*/ 	.short	0x0020
        /*0014*/ 	.byte	0x00, 0xf0, 0x11, 0x00


	//----- nvinfo : EIATTR_KPARAM_INFO
	.align		4
.L_35:
        /*0018*/ 	.byte	0x04, 0x17
        /*001a*/ 	.short	(.L_37 - .L_36)
.L_36:
        /*001c*/ 	.word	0x00000000
        /*0020*/ 	.short	0x0004
        /*0022*/ 	.short	0x001c
        /*0024*/ 	.byte	0x00, 0xf0, 0x11, 0x00


	//----- nvinfo : EIATTR_KPARAM_INFO
	.align		4
.L_37:
        /*0028*/ 	.byte	0x04, 0x17
        /*002a*/ 	.short	(.L_39 - .L_38)
.L_38:
        /*002c*/ 	.word	0x00000000
        /*0030*/ 	.short	0x0003
        /*0032*/ 	.short	0x0018
        /*0034*/ 	.byte	0x00, 0xf0, 0x11, 0x00


	//----- nvinfo : EIATTR_KPARAM_INFO
	.align		4
.L_39:
        /*0038*/ 	.byte	0x04, 0x17
        /*003a*/ 	.short	(.L_41 - .L_40)
.L_40:
        /*003c*/ 	.word	0x00000000
        /*0040*/ 	.short	0x0002
        /*0042*/ 	.short	0x0010
        /*0044*/ 	.byte	0x00, 0xf5, 0x21, 0x00


	//----- nvinfo : EIATTR_KPARAM_INFO
	.align		4
.L_41:
        /*0048*/ 	.byte	0x04, 0x17
        /*004a*/ 	.short	(.L_43 - .L_42)
.L_42:
        /*004c*/ 	.word	0x00000000
        /*0050*/ 	.short	0x0001
        /*0052*/ 	.short	0x0008
        /*0054*/ 	.byte	0x00, 0xf5, 0x21, 0x00


	//----- nvinfo : EIATTR_KPARAM_INFO
	.align		4
.L_43:
        /*0058*/ 	.byte	0x04, 0x17
        /*005a*/ 	.short	(.L_45 - .L_44)
.L_44:
        /*005c*/ 	.word	0x00000000
        /*0060*/ 	.short	0x0000
        /*0062*/ 	.short	0x0000
        /*0064*/ 	.byte	0x00, 0xf5, 0x21, 0x00


	//----- nvinfo : EIATTR_SPARSE_MMA_MASK
	.align		4
.L_45:
        /*0068*/ 	.byte	0x03, 0x50
        /*006a*/ 	.short	0x0000


	//----- nvinfo : EIATTR_MAXREG_COUNT
	.align		4
        /*006c*/ 	.byte	0x03, 0x1b
        /*006e*/ 	.short	0x00ff


	//----- nvinfo : EIATTR_MERCURY_ISA_VERSION
	.align		4
        /*0070*/ 	.byte	0x03, 0x5f
        /*0072*/ 	.short	0x0101


	//----- nvinfo : EIATTR_VRC_CTA_INIT_COUNT
	.align		4
        /*0074*/ 	.byte	0x02, 0x4a
	.zero		1
	.zero		1


	//----- nvinfo : EIATTR_EXIT_INSTR_OFFSETS
	.align		4
        /*0078*/ 	.byte	0x04, 0x1c
        /*007a*/ 	.short	(.L_47 - .L_46)


	//   ....[0]....
.L_46:
        /*007c*/ 	.word	0x000000d0


	//   ....[1]....
        /*0080*/ 	.word	0x000008f0


	//----- nvinfo : EIATTR_CBANK_PARAM_SIZE
	.align		4
.L_47:
        /*0084*/ 	.byte	0x03, 0x19
        /*0086*/ 	.short	0x0024


	//----- nvinfo : EIATTR_PARAM_CBANK
	.align		4
        /*0088*/ 	.byte	0x04, 0x0a
        /*008a*/ 	.short	(.L_49 - .L_48)
	.align		4
.L_48:
        /*008c*/ 	.word	index@(.nv.constant0._Z12matmul_naivePfS_S_iii)
        /*0090*/ 	.short	0x0380
        /*0092*/ 	.short	0x0024


	//----- nvinfo : EIATTR_SW_WAR
	.align		4
.L_49:
        /*0094*/ 	.byte	0x04, 0x36
        /*0096*/ 	.short	(.L_51 - .L_50)
.L_50:
        /*0098*/ 	.word	0x00000008
.L_51:


//--------------------- .nv.callgraph             --------------------------
	.section	.nv.callgraph,"",@"SHT_CUDA_CALLGRAPH"
	.align	4
	.sectionentsize	8
	.align		4
        /*0000*/ 	.word	0x00000000
	.align		4
        /*0004*/ 	.word	0xffffffff
	.align		4
        /*0008*/ 	.word	0x00000000
	.align		4
        /*000c*/ 	.word	0xfffffffe
	.align		4
        /*0010*/ 	.word	0x00000000
	.align		4
        /*0014*/ 	.word	0xfffffffd
	.align		4
        /*0018*/ 	.word	0x00000000
	.align		4
        /*001c*/ 	.word	0xfffffffc


//--------------------- .text._Z12matmul_tiledPfS_S_iii --------------------------
	.section	.text._Z12matmul_tiledPfS_S_iii,"ax",@progbits
	.align	128
        .global         _Z12matmul_tiledPfS_S_iii
        .type           _Z12matmul_tiledPfS_S_iii,@function
        .size           _Z12matmul_tiledPfS_S_iii,(.L_x_8 - _Z12matmul_tiledPfS_S_iii)
        .other          _Z12matmul_tiledPfS_S_iii,@"STO_CUDA_ENTRY STV_DEFAULT"
_Z12matmul_tiledPfS_S_iii:
.text._Z12matmul_tiledPfS_S_iii:
[----:B------:R-:W-:Y:S01]  /*0000*/  LDC R1, c[0x0][0x37c] ;  /* 0x0000df00ff017b82 */ /* 0x000fe20000000800 */
[----:B------:R-:W0:Y:S01]  /*0010*/  S2R R12, SR_CTAID.Y ;  /* 0x00000000000c7919 */ /* 0x000e220000002600 */
[----:B------:R-:W1:Y:S01]  /*0020*/  LDCU UR10, c[0x0][0x39c] ;  /* 0x00007380ff0a77ac */ /* 0x000e620008000800 */
[----:B------:R-:W-:Y:S01]  /*0030*/  HFMA2 R23, -RZ, RZ, 0, 0 ;  /* 0x00000000ff177431 */ /* 0x000fe200000001ff */
[----:B------:R-:W0:Y:S01]  /*0040*/  S2R R0, SR_TID.Y ;  /* 0x0000000000007919 */ /* 0x000e220000002200 */
[----:B------:R-:W2:Y:S01]  /*0050*/  LDCU UR14, c[0x0][0x3a0] ;  /* 0x00007400ff0e77ac */ /* 0x000ea20008000800 */
[----:B------:R-:W3:Y:S01]  /*0060*/  S2R R5, SR_CTAID.X ;  /* 0x0000000000057919 */ /* 0x000ee20000002500 */
[----:B------:R-:W4:Y:S01]  /*0070*/  LDCU.64 UR8, c[0x0][0x358] ;  /* 0x00006b00ff0877ac */ /* 0x000f220008000a00 */
[----:B------:R-:W3:Y:S01]  /*0080*/  S2R R21, SR_TID.X ;  /* 0x0000000000157919 */ /* 0x000ee20000002100 */
[----:B-1----:R-:W-:Y:S01]  /*0090*/  UISETP.GE.AND UP0, UPT, UR10, 0x1, UPT ;  /* 0x000000010a00788c */ /* 0x002fe2000bf06270 */
[----:B0-----:R-:W-:-:S02]  /*00a0*/  LEA R12, R12, R0, 0x4 ;  /* 0x000000000c0c7211 */ /* 0x001fc400078e20ff */
[----:B---3--:R-:W-:-:S06]  /*00b0*/  LEA R13, R5, R21, 0x4 ;  /* 0x00000015050d7211 */ /* 0x008fcc00078e20ff */
[----:B--2-4-:R-:W-:Y:S05]  /*00c0*/  BRA.U !UP0, `(.L_x_0) ;  /* 0x0000000508387547 */ /* 0x014fea000b800000 */
[----:B------:R-:W0:Y:S01]  /*00d0*/  S2UR UR7, SR_CgaCtaId ;  /* 0x00000000000779c3 */ /* 0x000e220000008800 */
[----:B------:R-:W1:Y:S01]  /*00e0*/  LDCU UR11, c[0x0][0x3a0] ;  /* 0x00007400ff0b77ac */ /* 0x000e620008000800 */
[----:B------:R-:W-:Y:S01]  /*00f0*/  MOV R23, RZ ;  /* 0x000000ff00177202 */ /* 0x000fe20000000f00 */
[----:B------:R-:W-:Y:S01]  /*0100*/  IMAD R15, R12, UR10, R21 ;  /* 0x0000000a0c0f7c24 */ /* 0x000fe2000f8e0215 */
[----:B------:R-:W-:Y:S01]  /*0110*/  UMOV UR5, 0x400 ;  /* 0x0000040000057882 */ /* 0x000fe20000000000 */
[----:B------:R-:W-:-:S03]  /*0120*/  UIADD3 UR4, UPT, UPT, UR10, 0xf, URZ ;  /* 0x0000000f0a047890 */ /* 0x000fc6000fffe0ff */
[----:B------:R-:W2:Y:S01]  /*0130*/  LDC R16, c[0x0][0x3a0] ;  /* 0x0000e800ff107b82 */ /* 0x000ea20000000800 */
[----:B------:R-:W-:Y:S02]  /*0140*/  UIADD3 UR6, UPT, UPT, UR5, 0x400, URZ ;  /* 0x0000040005067890 */ /* 0x000fe4000fffe0ff */
[----:B------:R-:W-:Y:S01]  /*0150*/  USHF.R.U32.HI UR4, URZ, 0x4, UR4 ;  /* 0x00000004ff047899 */ /* 0x000fe20008011604 */
[----:B------:R-:W3:Y:S04]  /*0160*/  LDCU.64 UR12, c[0x0][0x398] ;  /* 0x00007300ff0c77ac */ /* 0x000ee80008000a00 */
[----:B------:R-:W4:Y:S01]  /*0170*/  LDC.64 R2, c[0x0][0x380] ;  /* 0x0000e000ff027b82 */ /* 0x000f220000000a00 */
[----:B------:R-:W-:Y:S01]  /*0180*/  UIADD3 UR4, UPT, UPT, -UR4, URZ, URZ ;  /* 0x000000ff04047290 */ /* 0x000fe2000fffe1ff */
[----:B-1----:R-:W-:Y:S01]  /*0190*/  IMAD R14, R0, UR11, R21 ;  /* 0x0000000b000e7c24 */ /* 0x002fe2000f8e0215 */
[----:B0-----:R-:W-:-:S04]  /*01a0*/  ULEA UR5, UR7, UR5, 0x18 ;  /* 0x0000000507057291 */ /* 0x001fc8000f8ec0ff */
[----:B------:R-:W-:Y:S01]  /*01b0*/  LEA R14, R5, R14, 0x4 ;  /* 0x0000000e050e7211 */ /* 0x000fe200078e20ff */
[----:B------:R-:W-:Y:S01]  /*01c0*/  ULEA UR6, UR7, UR6, 0x18 ;  /* 0x0000000607067291 */ /* 0x000fe2000f8ec0ff */
[----:B------:R-:W-:-:S05]  /*01d0*/  LEA R18, R0, UR5, 0x6 ;  /* 0x0000000500127c11 */ /* 0x000fca000f8e30ff */
[C---:B------:R-:W-:Y:S02]  /*01e0*/  LEA R19, R21.reuse, UR6, 0x2 ;  /* 0x0000000615137c11 */ /* 0x040fe4000f8e10ff */
[----:B------:R-:W-:Y:S02]  /*01f0*/  LEA R20, R21, R18, 0x2 ;  /* 0x0000001215147211 */ /* 0x000fe400078e10ff */
[----:B---3--:R-:W-:-:S07]  /*0200*/  LEA R17, R0, R19, 0x6 ;  /* 0x0000001300117211 */ /* 0x008fce00078e30ff */
.L_x_1:
[----:B------:R-:W-:Y:S01]  /*0210*/  ISETP.GE.AND P0, PT, R0, UR13, PT ;  /* 0x0000000d00007c0c */ /* 0x000fe2000bf06270 */
[----:B------:R-:W-:Y:S01]  /*0220*/  HFMA2 R22, -RZ, RZ, 0, 0 ;  /* 0x00000000ff167431 */ /* 0x000fe200000001ff */
[----:B------:R-:W-:Y:S01]  /*0230*/  ISETP.GE.AND P1, PT, R21, UR13, PT ;  /* 0x0000000d15007c0c */ /* 0x000fe2000bf26270 */
[----:B----4-:R-:W-:Y:S01]  /*0240*/  IMAD.WIDE R4, R15, 0x4, R2 ;  /* 0x000000040f047825 */ /* 0x010fe200078e0202 */
[----:B--2---:R-:W-:Y:S02]  /*0250*/  ISETP.GE.OR P0, PT, R13, R16, P0 ;  /* 0x000000100d00720c */ /* 0x004fe40000706670 */
[----:B------:R-:W-:Y:S02]  /*0260*/  ISETP.GE.OR P1, PT, R12, UR12, P1 ;  /* 0x0000000c0c007c0c */ /* 0x000fe40008f26670 */
[----:B------:R-:W-:-:S09]  /*0270*/  MOV R27, RZ ;  /* 0x000000ff001b7202 */ /* 0x000fd20000000f00 */
[----:B------:R-:W0:Y:S02]  /*0280*/  @!P0 LDC.64 R6, c[0x0][0x388] ;  /* 0x0000e200ff068b82 */ /* 0x000e240000000a00 */
[----:B------:R-:W2:Y:S01]  /*0290*/  @!P1 LDG.E R27, desc[UR8][R4.64] ;  /* 0x00000008041b9981 */ /* 0x000ea2000c1e1900 */
[----:B0-----:R-:W-:-:S05]  /*02a0*/  @!P0 IMAD.WIDE R6, R14, 0x4, R6 ;  /* 0x000000040e068825 */ /* 0x001fca00078e0206 */
[----:B------:R-:W3:Y:S01]  /*02b0*/  @!P0 LDG.E R22, desc[UR8][R6.64] ;  /* 0x0000000806168981 */ /* 0x000ee2000c1e1900 */
[----:B------:R-:W-:-:S04]  /*02c0*/  UIADD3 UR4, UPT, UPT, UR4, 0x1, URZ ;  /* 0x0000000104047890 */ /* 0x000fc8000fffe0ff */
[----:B------:R-:W-:Y:S01]  /*02d0*/  UISETP.NE.AND UP0, UPT, UR4, URZ, UPT ;  /* 0x000000ff0400728c */ /* 0x000fe2000bf05270 */
[----:B------:R-:W-:Y:S02]  /*02e0*/  IADD3 R0, PT, PT, R0, 0x10, RZ ;  /* 0x0000001000007810 */ /* 0x000fe40007ffe0ff */
[----:B------:R-:W-:Y:S02]  /*02f0*/  IADD3 R15, PT, PT, R15, 0x10, RZ ;  /* 0x000000100f0f7810 */ /* 0x000fe40007ffe0ff */
[----:B------:R-:W-:Y:S02]  /*0300*/  IADD3 R21, PT, PT, R21, 0x10, RZ ;  /* 0x0000001015157810 */ /* 0x000fe40007ffe0ff */
[----:B------:R-:W-:Y:S01]  /*0310*/  LEA R14, R16, R14, 0x4 ;  /* 0x0000000e100e7211 */ /* 0x000fe200078e20ff */
[----:B--2---:R-:W-:Y:S04]  /*0320*/  STS [R20], R27 ;  /* 0x0000001b14007388 */ /* 0x004fe80000000800 */
[----:B---3--:R-:W-:Y:S01]  /*0330*/  STS [R17], R22 ;  /* 0x0000001611007388 */ /* 0x008fe20000000800 */
[----:B------:R-:W-:Y:S06]  /*0340*/  BAR.SYNC.DEFER_BLOCKING 0x0 ;  /* 0x0000000000007b1d */ /* 0x000fec0000010000 */
[----:B------:R-:W-:Y:S04]  /*0350*/  LDS R26, [R19] ;  /* 0x00000000131a7984 */ /* 0x000fe80000000800 */
[----:B------:R-:W0:Y:S04]  /*0360*/  LDS.128 R8, [R18] ;  /* 0x0000000012087984 */ /* 0x000e280000000c00 */
[----:B------:R-:W1:Y:S04]  /*0370*/  LDS R29, [R19+0x40] ;  /* 0x00004000131d7984 */ /* 0x000e680000000800 */
[----:B------:R-:W2:Y:S04]  /*0380*/  LDS R25, [R19+0x80] ;  /* 0x0000800013197984 */ /* 0x000ea80000000800 */
[----:B------:R-:W3:Y:S04]  /*0390*/  LDS R24, [R19+0xc0] ;  /* 0x0000c00013187984 */ /* 0x000ee80000000800 */
[----:B------:R-:W-:Y:S04]  /*03a0*/  LDS.128 R4, [R18+0x10] ;  /* 0x0000100012047984 */ /* 0x000fe80000000c00 */
[----:B------:R-:W-:Y:S04]  /*03b0*/  LDS R22, [R19+0x140] ;  /* 0x0001400013167984 */ /* 0x000fe80000000800 */
[----:B------:R-:W-:Y:S01]  /*03c0*/  LDS R27, [R19+0x200] ;  /* 0x00020000131b7984 */ /* 0x000fe20000000800 */
[----:B0-----:R-:W-:-:S03]  /*03d0*/  FFMA R8, R8, R26, R23 ;  /* 0x0000001a08087223 */ /* 0x001fc60000000017 */
[----:B------:R-:W0:Y:S01]  /*03e0*/  LDS R23, [R19+0x100] ;  /* 0x0001000013177984 */ /* 0x000e220000000800 */
[----:B-1----:R-:W-:-:S03]  /*03f0*/  FFMA R8, R29, R9, R8 ;  /* 0x000000091d087223 */ /* 0x002fc60000000008 */
[----:B------:R-:W-:Y:S01]  /*0400*/  LDS R26, [R19+0x1c0] ;  /* 0x0001c000131a7984 */ /* 0x000fe20000000800 */
[----:B--2---:R-:W-:-:S03]  /*0410*/  FFMA R9, R25, R10, R8 ;  /* 0x0000000a19097223 */ /* 0x004fc60000000008 */
[----:B------:R-:W1:Y:S01]  /*0420*/  LDS R25, [R19+0x180] ;  /* 0x0001800013197984 */ /* 0x000e620000000800 */
[----:B---3--:R-:W-:-:S03]  /*0430*/  FFMA R9, R24, R11, R9 ;  /* 0x0000000b18097223 */ /* 0x008fc60000000009 */
[----:B------:R-:W-:Y:S01]  /*0440*/  LDS R24, [R19+0x240] ;  /* 0x0002400013187984 */ /* 0x000fe20000000800 */
[----:B0-----:R-:W-:-:S03]  /*0450*/  FFMA R23, R4, R23, R9 ;  /* 0x0000001704177223 */ /* 0x001fc60000000009 */
[----:B------:R-:W0:Y:S01]  /*0460*/  LDS.128 R8, [R18+0x20] ;  /* 0x0000200012087984 */ /* 0x000e220000000c00 */
[----:B------:R-:W-:-:S03]  /*0470*/  FFMA R22, R22, R5, R23 ;  /* 0x0000000516167223 */ /* 0x000fc60000000017 */
[----:B------:R-:W2:Y:S01]  /*0480*/  LDS R23, [R19+0x280] ;  /* 0x0002800013177984 */ /* 0x000ea20000000800 */
[----:B-1----:R-:W-:-:S03]  /*0490*/  FFMA R25, R25, R6, R22 ;  /* 0x0000000619197223 */ /* 0x002fc60000000016 */
[----:B------:R-:W1:Y:S01]  /*04a0*/  LDS R22, [R19+0x2c0] ;  /* 0x0002c00013167984 */ /* 0x000e620000000800 */
[----:B------:R-:W-:-:S03]  /*04b0*/  FFMA R7, R26, R7, R25 ;  /* 0x000000071a077223 */ /* 0x000fc60000000019 */
[----:B------:R-:W-:Y:S01]  /*04c0*/  LDS R25, [R19+0x300] ;  /* 0x0003000013197984 */ /* 0x000fe20000000800 */
[----:B0-----:R-:W-:-:S03]  /*04d0*/  FFMA R27, R8, R27, R7 ;  /* 0x0000001b081b7223 */ /* 0x001fc60000000007 */
[----:B------:R-:W0:Y:S01]  /*04e0*/  LDS.128 R4, [R18+0x30] ;  /* 0x0000300012047984 */ /* 0x000e220000000c00 */
[----:B------:R-:W-:-:S03]  /*04f0*/  FFMA R24, R24, R9, R27 ;  /* 0x0000000918187223 */ /* 0x000fc6000000001b */
[----:B------:R-:W3:Y:S04]  /*0500*/  LDS R27, [R19+0x340] ;  /* 0x00034000131b7984 */ /* 0x000ee80000000800 */
[----:B------:R-:W4:Y:S04]  /*0510*/  LDS R9, [R19+0x380] ;  /* 0x0003800013097984 */ /* 0x000f280000000800 */
[----:B------:R-:W5:Y:S01]  /*0520*/  LDS R8, [R19+0x3c0] ;  /* 0x0003c00013087984 */ /* 0x000f620000000800 */
[----:B--2---:R-:W-:-:S04]  /*0530*/  FFMA R23, R23, R10, R24 ;  /* 0x0000000a17177223 */ /* 0x004fc80000000018 */
[----:B-1----:R-:W-:-:S04]  /*0540*/  FFMA R11, R22, R11, R23 ;  /* 0x0000000b160b7223 */ /* 0x002fc80000000017 */
[----:B0-----:R-:W-:-:S04]  /*0550*/  FFMA R4, R4, R25, R11 ;  /* 0x0000001904047223 */ /* 0x001fc8000000000b */
[----:B---3--:R-:W-:-:S04]  /*0560*/  FFMA R4, R27, R5, R4 ;  /* 0x000000051b047223 */ /* 0x008fc80000000004 */
[----:B----4-:R-:W-:-:S04]  /*0570*/  FFMA R9, R9, R6, R4 ;  /* 0x0000000609097223 */ /* 0x010fc80000000004 */
[----:B-----5:R-:W-:Y:S01]  /*0580*/  FFMA R23, R8, R7, R9 ;  /* 0x0000000708177223 */ /* 0x020fe20000000009 */
[----:B------:R-:W-:Y:S06]  /*0590*/  BAR.SYNC.DEFER_BLOCKING 0x0 ;  /* 0x0000000000007b1d */ /* 0x000fec0000010000 */
[----:B------:R-:W-:Y:S05]  /*05a0*/  BRA.U UP0, `(.L_x_1) ;  /* 0xfffffffd00187547 */ /* 0x000fea000b83ffff */
.L_x_0:
[----:B------:R-:W0:Y:S01]  /*05b0*/  LDCU UR4, c[0x0][0x398] ;  /* 0x00007300ff0477ac */ /* 0x000e220008000800 */
[----:B------:R-:W-:-:S04]  /*05c0*/  ISETP.GE.AND P0, PT, R13, UR14, PT ;  /* 0x0000000e0d007c0c */ /* 0x000fc8000bf06270 */
[----:B0-----:R-:W-:-:S13]  /*05d0*/  ISETP.GE.OR P0, PT, R12, UR4, P0 ;  /* 0x000000040c007c0c */ /* 0x001fda0008706670 */
[----:B------:R-:W-:Y:S05]  /*05e0*/  @P0 EXIT ;  /* 0x000000000000094d */ /* 0x000fea0003800000 */
[----:B------:R-:W0:Y:S01]  /*05f0*/  LDC.64 R2, c[0x0][0x390] ;  /* 0x0000e400ff027b82 */ /* 0x000e220000000a00 */
[----:B------:R-:W-:-:S04]  /*0600*/  IMAD R13, R12, UR14, R13 ;  /* 0x0000000e0c0d7c24 */ /* 0x000fc8000f8e020d */
[----:B0-----:R-:W-:-:S05]  /*0610*/  IMAD.WIDE R2, R13, 0x4, R2 ;  /* 0x000000040d027825 */ /* 0x001fca00078e0202 */
[----:B------:R-:W-:Y:S01]  /*0620*/  STG.E desc[UR8][R2.64], R23 ;  /* 0x0000001702007986 */ /* 0x000fe2000c101908 */
[----:B------:R-:W-:Y:S05]  /*0630*/  EXIT ;  /* 0x000000000000794d */ /* 0x000fea0003800000 */
.L_x_2:
[----:B------:R-:W-:-:S00]  /*0640*/  BRA `(.L_x_2) ;  /* 0xfffffffc00fc7947 */ /* 0x000fc0000383ffff */
[----:B------:R-:W-:-:S00]  /*0650*/  NOP ;  /* 0x0000000000007918 */ /* 0x000fc00000000000 */
        /* <DEDUP_REMOVED lines=10> */
.L_x_8:


//--------------------- .text._Z12matmul_naivePfS_S_iii --------------------------
	.section	.text._Z12matmul_naivePfS_S_iii,"ax",@progbits
	.align	128
        .global         _Z12matmul_naivePfS_S_iii
        .type           _Z12matmul_naivePfS_S_iii,@function
        .size           _Z12matmul_naivePfS_S_iii,(.L_x_9 - _Z12matmul_naivePfS_S_iii)
        .other          _Z12matmul_naivePfS_S_iii,@"STO_CUDA_ENTRY STV_DEFAULT"
_Z12matmul_naivePfS_S_iii:
.text._Z12matmul_naivePfS_S_iii:
[----:B------:R-:W-:Y:S01]  /*0000*/  LDC R1, c[0x0][0x37c] ;  /* 0x0000df00ff017b82 */ /* 0x000fe20000000800 */
[----:B------:R-:W0:Y:S01]  /*0010*/  S2R R0, SR_CTAID.X ;  /* 0x0000000000007919 */ /* 0x000e220000002500 */
[----:B------:R-:W1:Y:S06]  /*0020*/  LDCU UR4, c[0x0][0x364] ;  /* 0x00006c80ff0477ac */ /* 0x000e6c0008000800 */
[----:B------:R-:W2:Y:S01]  /*0030*/  LDC R17, c[0x0][0x3a0] ;  /* 0x0000e800ff117b82 */ /* 0x000ea20000000800 */
[----:B------:R-:W0:Y:S01]  /*0040*/  S2R R5, SR_TID.X ;  /* 0x0000000000057919 */ /* 0x000e220000002100 */
[----:B------:R-:W0:Y:S01]  /*0050*/  LDCU UR5, c[0x0][0x360] ;  /* 0x00006c00ff0577ac */ /* 0x000e220008000800 */
[----:B------:R-:W1:Y:S01]  /*0060*/  S2R R16, SR_CTAID.Y ;  /* 0x0000000000107919 */ /* 0x000e620000002600 */
[----:B------:R-:W3:Y:S01]  /*0070*/  LDCU UR6, c[0x0][0x398] ;  /* 0x00007300ff0677ac */ /* 0x000ee20008000800 */
[----:B------:R-:W1:Y:S01]  /*0080*/  S2R R3, SR_TID.Y ;  /* 0x0000000000037919 */ /* 0x000e620000002200 */
[----:B0-----:R-:W-:-:S05]  /*0090*/  IMAD R0, R0, UR5, R5 ;  /* 0x0000000500007c24 */ /* 0x001fca000f8e0205 */
[----:B--2---:R-:W-:Y:S01]  /*00a0*/  ISETP.GE.AND P0, PT, R0, R17, PT ;  /* 0x000000110000720c */ /* 0x004fe20003f06270 */
[----:B-1----:R-:W-:-:S05]  /*00b0*/  IMAD R16, R16, UR4, R3 ;  /* 0x0000000410107c24 */ /* 0x002fca000f8e0203 */
[----:B---3--:R-:W-:-:S13]  /*00c0*/  ISETP.GE.OR P0, PT, R16, UR6, P0 ;  /* 0x0000000610007c0c */ /* 0x008fda0008706670 */
[----:B------:R-:W-:Y:S05]  /*00d0*/  @P0 EXIT ;  /* 0x000000000000094d */ /* 0x000fea0003800000 */
[----:B------:R-:W0:Y:S01]  /*00e0*/  LDC R19, c[0x0][0x39c] ;  /* 0x0000e700ff137b82 */ /* 0x000e220000000800 */
[----:B------:R-:W1:Y:S01]  /*00f0*/  LDCU.64 UR4, c[0x0][0x358] ;  /* 0x00006b00ff0477ac */ /* 0x000e620008000a00 */
[----:B------:R-:W-:Y:S01]  /*0100*/  HFMA2 R24, -RZ, RZ, 0, 0 ;  /* 0x00000000ff187431 */ /* 0x000fe200000001ff */
[----:B0-----:R-:W-:-:S13]  /*0110*/  ISETP.GE.AND P0, PT, R19, 0x1, PT ;  /* 0x000000011300780c */ /* 0x001fda0003f06270 */
[----:B-1----:R-:W-:Y:S05]  /*0120*/  @!P0 BRA `(.L_x_3) ;  /* 0x0000000400e08947 */ /* 0x002fea0003800000 */
[C---:B------:R-:W-:Y:S01]  /*0130*/  ISETP.GE.U32.AND P1, PT, R19.reuse, 0x8, PT ;  /* 0x000000081300780c */ /* 0x040fe20003f26070 */
[----:B------:R-:W-:Y:S01]  /*0140*/  IMAD R20, R16, R19, RZ ;  /* 0x0000001310147224 */ /* 0x000fe200078e02ff */
[----:B------:R-:W-:Y:S02]  /*0150*/  LOP3.LUT R27, R19, 0x7, RZ, 0xc0, !PT ;  /* 0x00000007131b7812 */ /* 0x000fe400078ec0ff */
[----:B------:R-:W-:Y:S02]  /*0160*/  MOV R24, RZ ;  /* 0x000000ff00187202 */ /* 0x000fe40000000f00 */
[----:B------:R-:W-:Y:S02]  /*0170*/  ISETP.NE.AND P0, PT, R27, RZ, PT ;  /* 0x000000ff1b00720c */ /* 0x000fe40003f05270 */
[----:B------:R-:W-:-:S05]  /*0180*/  MOV R21, RZ ;  /* 0x000000ff00157202 */ /* 0x000fca0000000f00 */
[----:B------:R-:W-:Y:S06]  /*0190*/  @!P1 BRA `(.L_x_4) ;  /* 0x0000000000c49947 */ /* 0x000fec0003800000 */
[----:B------:R-:W0:Y:S01]  /*01a0*/  LDC.64 R2, c[0x0][0x380] ;  /* 0x0000e000ff027b82 */ /* 0x000e220000000a00 */
[----:B------:R-:W-:Y:S02]  /*01b0*/  LOP3.LUT R21, R19, 0x7ffffff8, RZ, 0xc0, !PT ;  /* 0x7ffffff813157812 */ /* 0x000fe400078ec0ff */
[----:B------:R-:W-:Y:S02]  /*01c0*/  MOV R24, RZ ;  /* 0x000000ff00187202 */ /* 0x000fe40000000f00 */
[----:B------:R-:W-:Y:S02]  /*01d0*/  MOV R18, R0 ;  /* 0x0000000000127202 */ /* 0x000fe40000000f00 */
[----:B------:R-:W-:Y:S01]  /*01e0*/  IADD3 R22, PT, PT, -R21, RZ, RZ ;  /* 0x000000ff15167210 */ /* 0x000fe20007ffe1ff */
[----:B0-----:R-:W-:-:S03]  /*01f0*/  IMAD.WIDE.U32 R2, R20, 0x4, R2 ;  /* 0x0000000414027825 */ /* 0x001fc600078e0002 */
[----:B------:R-:W-:-:S04]  /*0200*/  IADD3 R4, P1, PT, R2, 0x10, RZ ;  /* 0x0000001002047810 */ /* 0x000fc80007f3e0ff */
[----:B------:R-:W-:-:S09]  /*0210*/  IADD3.X R5, PT, PT, RZ, R3, RZ, P1, !PT ;  /* 0x00000003ff057210 */ /* 0x000fd20000ffe4ff */
.L_x_5:
[----:B------:R-:W0:Y:S01]  /*0220*/  LDC.64 R14, c[0x0][0x388] ;  /* 0x0000e200ff0e7b82 */ /* 0x000e220000000a00 */
[----:B------:R-:W-:Y:S02]  /*0230*/  MOV R2, R4 ;  /* 0x0000000400027202 */ /* 0x000fe40000000f00 */
[----:B------:R-:W-:-:S05]  /*0240*/  MOV R3, R5 ;  /* 0x0000000500037202 */ /* 0x000fca0000000f00 */
[----:B------:R-:W2:Y:S04]  /*0250*/  LDG.E R25, desc[UR4][R2.64+-0x10] ;  /* 0xfffff00402197981 */ /* 0x000ea8000c1e1900 */
[----:B------:R-:W3:Y:S04]  /*0260*/  LDG.E R23, desc[UR4][R2.64+-0xc] ;  /* 0xfffff40402177981 */ /* 0x000ee8000c1e1900 */
[----:B------:R-:W4:Y:S04]  /*0270*/  LDG.E R29, desc[UR4][R2.64+-0x8] ;  /* 0xfffff804021d7981 */ /* 0x000f28000c1e1900 */
[----:B------:R-:W5:Y:S01]  /*0280*/  LDG.E R28, desc[UR4][R2.64+-0x4] ;  /* 0xfffffc04021c7981 */ /* 0x000f62000c1e1900 */
[----:B0-----:R-:W-:-:S05]  /*0290*/  IMAD.WIDE R14, R18, 0x4, R14 ;  /* 0x00000004120e7825 */ /* 0x001fca00078e020e */
[----:B------:R0:W2:Y:S01]  /*02a0*/  LDG.E R26, desc[UR4][R14.64] ;  /* 0x000000040e1a7981 */ /* 0x0000a2000c1e1900 */
[----:B------:R-:W-:-:S04]  /*02b0*/  IMAD.WIDE R12, R17, 0x4, R14 ;  /* 0x00000004110c7825 */ /* 0x000fc800078e020e */
[C---:B------:R-:W-:Y:S02]  /*02c0*/  IMAD.WIDE R4, R17.reuse, 0x4, R12 ;  /* 0x0000000411047825 */ /* 0x040fe400078e020c */
[----:B------:R-:W3:Y:S02]  /*02d0*/  LDG.E R12, desc[UR4][R12.64] ;  /* 0x000000040c0c7981 */ /* 0x000ee4000c1e1900 */
[C---:B------:R-:W-:Y:S02]  /*02e0*/  IMAD.WIDE R8, R17.reuse, 0x4, R4 ;  /* 0x0000000411087825 */ /* 0x040fe400078e0204 */
[----:B------:R-:W4:Y:S02]  /*02f0*/  LDG.E R4, desc[UR4][R4.64] ;  /* 0x0000000404047981 */ /* 0x000f24000c1e1900 */
[C---:B------:R-:W-:Y:S02]  /*0300*/  IMAD.WIDE R6, R17.reuse, 0x4, R8 ;  /* 0x0000000411067825 */ /* 0x040fe400078e0208 */
[----:B------:R-:W5:Y:S02]  /*0310*/  LDG.E R8, desc[UR4][R8.64] ;  /* 0x0000000408087981 */ /* 0x000f64000c1e1900 */
[----:B------:R-:W-:-:S02]  /*0320*/  IMAD.WIDE R10, R17, 0x4, R6 ;  /* 0x00000004110a7825 */ /* 0x000fc400078e0206 */
[----:B------:R-:W5:Y:S04]  /*0330*/  LDG.E R5, desc[UR4][R2.64] ;  /* 0x0000000402057981 */ /* 0x000f68000c1e1900 */
[----:B------:R-:W5:Y:S01]  /*0340*/  LDG.E R6, desc[UR4][R6.64] ;  /* 0x0000000406067981 */ /* 0x000f62000c1e1900 */
[----:B0-----:R-:W-:-:S03]  /*0350*/  IMAD.WIDE R14, R17, 0x4, R10 ;  /* 0x00000004110e7825 */ /* 0x001fc600078e020a */
[----:B------:R-:W5:Y:S04]  /*0360*/  LDG.E R10, desc[UR4][R10.64] ;  /* 0x000000040a0a7981 */ /* 0x000f68000c1e1900 */
[----:B------:R-:W5:Y:S04]  /*0370*/  LDG.E R13, desc[UR4][R14.64] ;  /* 0x000000040e0d7981 */ /* 0x000f68000c1e1900 */
[----:B------:R-:W5:Y:S04]  /*0380*/  LDG.E R7, desc[UR4][R2.64+0x4] ;  /* 0x0000040402077981 */ /* 0x000f68000c1e1900 */
[----:B------:R-:W5:Y:S01]  /*0390*/  LDG.E R9, desc[UR4][R2.64+0xc] ;  /* 0x00000c0402097981 */ /* 0x000f62000c1e1900 */
[----:B--2---:R-:W-:Y:S01]  /*03a0*/  FFMA R26, R25, R26, R24 ;  /* 0x0000001a191a7223 */ /* 0x004fe20000000018 */
[----:B------:R-:W-:-:S02]  /*03b0*/  IMAD.WIDE R24, R17, 0x4, R14 ;  /* 0x0000000411187825 */ /* 0x000fc400078e020e */
[----:B------:R-:W2:Y:S04]  /*03c0*/  LDG.E R14, desc[UR4][R2.64+0x8] ;  /* 0x00000804020e7981 */ /* 0x000ea8000c1e1900 */
[----:B------:R-:W2:Y:S01]  /*03d0*/  LDG.E R24, desc[UR4][R24.64] ;  /* 0x0000000418187981 */ /* 0x000ea2000c1e1900 */
[----:B---3--:R-:W-:Y:S01]  /*03e0*/  FFMA R12, R23, R12, R26 ;  /* 0x0000000c170c7223 */ /* 0x008fe2000000001a */
[----:B------:R-:W-:-:S03]  /*03f0*/  IADD3 R22, PT, PT, R22, 0x8, RZ ;  /* 0x0000000816167810 */ /* 0x000fc60007ffe0ff */
[----:B----4-:R-:W-:Y:S01]  /*0400*/  FFMA R29, R29, R4, R12 ;  /* 0x000000041d1d7223 */ /* 0x010fe2000000000c */
[----:B------:R-:W-:-:S03]  /*0410*/  ISETP.NE.AND P1, PT, R22, RZ, PT ;  /* 0x000000ff1600720c */ /* 0x000fc60003f25270 */
[----:B-----5:R-:W-:Y:S01]  /*0420*/  FFMA R8, R28, R8, R29 ;  /* 0x000000081c087223 */ /* 0x020fe2000000001d */
[----:B------:R-:W-:-:S03]  /*0430*/  IADD3 R4, P2, PT, R2, 0x20, RZ ;  /* 0x0000002002047810 */ /* 0x000fc60007f5e0ff */
[----:B------:R-:W-:Y:S01]  /*0440*/  FFMA R6, R5, R6, R8 ;  /* 0x0000000605067223 */ /* 0x000fe20000000008 */
[----:B------:R-:W-:Y:S02]  /*0450*/  IADD3.X R5, PT, PT, RZ, R3, RZ, P2, !PT ;  /* 0x00000003ff057210 */ /* 0x000fe400017fe4ff */
[----:B------:R-:W-:Y:S01]  /*0460*/  LEA R18, R17, R18, 0x3 ;  /* 0x0000001211127211 */ /* 0x000fe200078e18ff */
[----:B------:R-:W-:-:S04]  /*0470*/  FFMA R7, R7, R10, R6 ;  /* 0x0000000a07077223 */ /* 0x000fc80000000006 */
[----:B--2---:R-:W-:-:S04]  /*0480*/  FFMA R14, R14, R13, R7 ;  /* 0x0000000d0e0e7223 */ /* 0x004fc80000000007 */
[----:B------:R-:W-:Y:S01]  /*0490*/  FFMA R24, R9, R24, R14 ;  /* 0x0000001809187223 */ /* 0x000fe2000000000e */
[----:B------:R-:W-:Y:S06]  /*04a0*/  @P1 BRA `(.L_x_5) ;  /* 0xfffffffc005c1947 */ /* 0x000fec000383ffff */
.L_x_4:
[----:B------:R-:W-:Y:S05]  /*04b0*/  @!P0 BRA `(.L_x_3) ;  /* 0x0000000000fc8947 */ /* 0x000fea0003800000 */
[----:B------:R-:W-:Y:S02]  /*04c0*/  ISETP.GE.U32.AND P1, PT, R27, 0x4, PT ;  /* 0x000000041b00780c */ /* 0x000fe40003f26070 */
[----:B------:R-:W-:-:S04]  /*04d0*/  LOP3.LUT R14, R19, 0x3, RZ, 0xc0, !PT ;  /* 0x00000003130e7812 */ /* 0x000fc800078ec0ff */
[----:B------:R-:W-:-:S07]  /*04e0*/  ISETP.NE.AND P0, PT, R14, RZ, PT ;  /* 0x000000ff0e00720c */ /* 0x000fce0003f05270 */
[----:B------:R-:W-:Y:S06]  /*04f0*/  @!P1 BRA `(.L_x_6) ;  /* 0x00000000006c9947 */ /* 0x000fec0003800000 */
[----:B------:R-:W0:Y:S01]  /*0500*/  LDC.64 R4, c[0x0][0x388] ;  /* 0x0000e200ff047b82 */ /* 0x000e220000000a00 */
[----:B------:R-:W1:Y:S01]  /*0510*/  LDCU.64 UR6, c[0x0][0x380] ;  /* 0x00007000ff0677ac */ /* 0x000e620008000a00 */
[----:B------:R-:W-:Y:S01]  /*0520*/  IMAD R7, R21, R17, R0 ;  /* 0x0000001115077224 */ /* 0x000fe200078e0200 */
[CC--:B------:R-:W-:Y:S02]  /*0530*/  IADD3 R3, PT, PT, R20.reuse, R21.reuse, RZ ;  /* 0x0000001514037210 */ /* 0x0c0fe40007ffe0ff */
[----:B------:R-:W-:-:S03]  /*0540*/  IADD3 R8, P1, PT, R20, R21, RZ ;  /* 0x0000001514087210 */ /* 0x000fc60007f3e0ff */
[----:B------:R-:W2:Y:S01]  /*0550*/  LDC.64 R12, c[0x0][0x380] ;  /* 0x0000e000ff0c7b82 */ /* 0x000ea20000000a00 */
[----:B0-----:R-:W-:-:S04]  /*0560*/  IMAD.WIDE R4, R7, 0x4, R4 ;  /* 0x0000000407047825 */ /* 0x001fc800078e0204 */
[----:B------:R-:W-:Y:S02]  /*0570*/  IMAD.WIDE R6, R17, 0x4, R4 ;  /* 0x0000000411067825 */ /* 0x000fe400078e0204 */
[----:B------:R-:W3:Y:S02]  /*0580*/  LDG.E R4, desc[UR4][R4.64] ;  /* 0x0000000404047981 */ /* 0x000ee4000c1e1900 */
[----:B--2---:R-:W-:Y:S01]  /*0590*/  IMAD.WIDE.U32 R12, R3, 0x4, R12 ;  /* 0x00000004030c7825 */ /* 0x004fe200078e000c */
[----:B------:R-:W-:Y:S02]  /*05a0*/  IADD3.X R3, PT, PT, RZ, RZ, RZ, P1, !PT ;  /* 0x000000ffff037210 */ /* 0x000fe40000ffe4ff */
[----:B-1----:R-:W-:-:S03]  /*05b0*/  LEA R2, P1, R8, UR6, 0x2 ;  /* 0x0000000608027c11 */ /* 0x002fc6000f8210ff */
[----:B------:R-:W3:Y:S01]  /*05c0*/  LDG.E R13, desc[UR4][R12.64] ;  /* 0x000000040c0d7981 */ /* 0x000ee2000c1e1900 */
[----:B------:R-:W-:Y:S01]  /*05d0*/  LEA.HI.X R3, R8, UR7, R3, 0x2, P1 ;  /* 0x0000000708037c11 */ /* 0x000fe200088f1403 */
[C---:B------:R-:W-:Y:S02]  /*05e0*/  IMAD.WIDE R8, R17.reuse, 0x4, R6 ;  /* 0x0000000411087825 */ /* 0x040fe400078e0206 */
[----:B------:R-:W2:Y:S04]  /*05f0*/  LDG.E R6, desc[UR4][R6.64] ;  /* 0x0000000406067981 */ /* 0x000ea8000c1e1900 */
[----:B------:R-:W2:Y:S01]  /*0600*/  LDG.E R15, desc[UR4][R2.64+0x4] ;  /* 0x00000404020f7981 */ /* 0x000ea2000c1e1900 */
[----:B------:R-:W-:-:S03]  /*0610*/  IMAD.WIDE R10, R17, 0x4, R8 ;  /* 0x00000004110a7825 */ /* 0x000fc600078e0208 */
[----:B------:R-:W4:Y:S04]  /*0620*/  LDG.E R22, desc[UR4][R8.64] ;  /* 0x0000000408167981 */ /* 0x000f28000c1e1900 */
[----:B------:R-:W4:Y:S04]  /*0630*/  LDG.E R18, desc[UR4][R2.64+0x8] ;  /* 0x0000080402127981 */ /* 0x000f28000c1e1900 */
[----:B------:R-:W5:Y:S04]  /*0640*/  LDG.E R26, desc[UR4][R2.64+0xc] ;  /* 0x00000c04021a7981 */ /* 0x000f68000c1e1900 */
[----:B------:R-:W5:Y:S01]  /*0650*/  LDG.E R10, desc[UR4][R10.64] ;  /* 0x000000040a0a7981 */ /* 0x000f62000c1e1900 */
[----:B------:R-:W-:Y:S01]  /*0660*/  IADD3 R21, PT, PT, R21, 0x4, RZ ;  /* 0x0000000415157810 */ /* 0x000fe20007ffe0ff */
[----:B---3--:R-:W-:-:S04]  /*0670*/  FFMA R24, R13, R4, R24 ;  /* 0x000000040d187223 */ /* 0x008fc80000000018 */
[----:B--2---:R-:W-:-:S04]  /*0680*/  FFMA R15, R15, R6, R24 ;  /* 0x000000060f0f7223 */ /* 0x004fc80000000018 */
[----:B----4-:R-:W-:-:S04]  /*0690*/  FFMA R15, R18, R22, R15 ;  /* 0x00000016120f7223 */ /* 0x010fc8000000000f */
[----:B-----5:R-:W-:-:S07]  /*06a0*/  FFMA R24, R26, R10, R15 ;  /* 0x0000000a1a187223 */ /* 0x020fce000000000f */
.L_x_6:
[----:B------:R-:W-:Y:S05]  /*06b0*/  @!P0 BRA `(.L_x_3) ;  /* 0x00000000007c8947 */ /* 0x000fea0003800000 */
[----:B------:R-:W-:Y:S01]  /*06c0*/  ISETP.NE.AND P1, PT, R14, 0x1, PT ;  /* 0x000000010e00780c */ /* 0x000fe20003f25270 */
[----:B------:R-:W0:Y:S01]  /*06d0*/  LDC.64 R10, c[0x0][0x380] ;  /* 0x0000e000ff0a7b82 */ /* 0x000e220000000a00 */
[----:B------:R-:W-:-:S04]  /*06e0*/  LOP3.LUT R19, R19, 0x1, RZ, 0xc0, !PT ;  /* 0x0000000113137812 */ /* 0x000fc800078ec0ff */
[----:B------:R-:W-:-:S03]  /*06f0*/  ISETP.NE.U32.AND P0, PT, R19, 0x1, PT ;  /* 0x000000011300780c */ /* 0x000fc60003f05070 */
[----:B------:R-:W1:Y:S04]  /*0700*/  LDC.64 R8, c[0x0][0x388] ;  /* 0x0000e200ff087b82 */ /* 0x000e680000000a00 */
[CC--:B------:R-:W-:Y:S02]  /*0710*/  @P1 IADD3 R13, PT, PT, R20.reuse, R21.reuse, RZ ;  /* 0x00000015140d1210 */ /* 0x0c0fe40007ffe0ff */
[----:B------:R-:W-:Y:S02]  /*0720*/  @P1 IADD3 R12, P2, PT, R20, R21, RZ ;  /* 0x00000015140c1210 */ /* 0x000fe40007f5e0ff */
[----:B------:R-:W2:Y:S02]  /*0730*/  @P1 LDC.64 R2, c[0x0][0x380] ;  /* 0x0000e000ff021b82 */ /* 0x000ea40000000a00 */
[----:B------:R-:W-:-:S06]  /*0740*/  @P1 IADD3.X R14, PT, PT, RZ, RZ, RZ, P2, !PT ;  /* 0x000000ffff0e1210 */ /* 0x000fcc00017fe4ff */
[----:B------:R-:W3:Y:S01]  /*0750*/  LDC.64 R4, c[0x0][0x380] ;  /* 0x0000e000ff047b82 */ /* 0x000ee20000000a00 */
[----:B0-----:R-:W-:-:S04]  /*0760*/  @P1 IMAD.WIDE.U32 R10, R13, 0x4, R10 ;  /* 0x000000040d0a1825 */ /* 0x001fc800078e000a */
[C---:B------:R-:W-:Y:S01]  /*0770*/  @P1 IMAD R13, R21.reuse, R17, R0 ;  /* 0x00000011150d1224 */ /* 0x040fe200078e0200 */
[----:B------:R-:W-:Y:S01]  /*0780*/  @P1 IADD3 R21, PT, PT, R21, 0x2, RZ ;  /* 0x0000000215151810 */ /* 0x000fe20007ffe0ff */
[----:B------:R-:W4:Y:S01]  /*0790*/  @P1 LDG.E R11, desc[UR4][R10.64] ;  /* 0x000000040a0b1981 */ /* 0x000f22000c1e1900 */
[----:B------:R-:W0:Y:S01]  /*07a0*/  LDC.64 R6, c[0x0][0x388] ;  /* 0x0000e200ff067b82 */ /* 0x000e220000000a00 */
[----:B-1----:R-:W-:Y:S01]  /*07b0*/  @P1 IMAD.WIDE R8, R13, 0x4, R8 ;  /* 0x000000040d081825 */ /* 0x002fe200078e0208 */
[----:B------:R-:W-:Y:S02]  /*07c0*/  @!P0 IADD3 R15, PT, PT, R20, R21, RZ ;  /* 0x00000015140f8210 */ /* 0x000fe40007ffe0ff */
[----:B--2---:R-:W-:Y:S01]  /*07d0*/  @P1 LEA R2, P2, R12, R2, 0x2 ;  /* 0x000000020c021211 */ /* 0x004fe200078410ff */
[----:B------:R-:W-:-:S03]  /*07e0*/  @!P0 IMAD R21, R21, R17, R0 ;  /* 0x0000001115158224 */ /* 0x000fc600078e0200 */
[----:B------:R-:W-:Y:S01]  /*07f0*/  @P1 LEA.HI.X R3, R12, R3, R14, 0x2, P2 ;  /* 0x000000030c031211 */ /* 0x000fe200010f140e */
[----:B------:R-:W-:Y:S01]  /*0800*/  @P1 IMAD.WIDE R12, R17, 0x4, R8 ;  /* 0x00000004110c1825 */ /* 0x000fe200078e0208 */
[----:B------:R-:W4:Y:S03]  /*0810*/  @P1 LDG.E R14, desc[UR4][R8.64] ;  /* 0x00000004080e1981 */ /* 0x000f26000c1e1900 */
[----:B---3--:R-:W-:Y:S01]  /*0820*/  @!P0 IMAD.WIDE.U32 R4, R15, 0x4, R4 ;  /* 0x000000040f048825 */ /* 0x008fe200078e0004 */
[----:B------:R-:W2:Y:S04]  /*0830*/  @P1 LDG.E R2, desc[UR4][R2.64+0x4] ;  /* 0x0000040402021981 */ /* 0x000ea8000c1e1900 */
[----:B------:R-:W2:Y:S01]  /*0840*/  @P1 LDG.E R12, desc[UR4][R12.64] ;  /* 0x000000040c0c1981 */ /* 0x000ea2000c1e1900 */
[----:B0-----:R-:W-:-:S03]  /*0850*/  @!P0 IMAD.WIDE R6, R21, 0x4, R6 ;  /* 0x0000000415068825 */ /* 0x001fc600078e0206 */
[----:B------:R-:W3:Y:S04]  /*0860*/  @!P0 LDG.E R5, desc[UR4][R4.64] ;  /* 0x0000000404058981 */ /* 0x000ee8000c1e1900 */
[----:B------:R-:W3:Y:S01]  /*0870*/  @!P0 LDG.E R6, desc[UR4][R6.64] ;  /* 0x0000000406068981 */ /* 0x000ee2000c1e1900 */
[----:B----4-:R-:W-:-:S04]  /*0880*/  @P1 FFMA R11, R11, R14, R24 ;  /* 0x0000000e0b0b1223 */ /* 0x010fc80000000018 */
[----:B--2---:R-:W-:-:S04]  /*0890*/  @P1 FFMA R24, R2, R12, R11 ;  /* 0x0000000c02181223 */ /* 0x004fc8000000000b */
[----:B---3--:R-:W-:-:S07]  /*08a0*/  @!P0 FFMA R24, R5, R6, R24 ;  /* 0x0000000605188223 */ /* 0x008fce0000000018 */
.L_x_3:
[----:B------:R-:W0:Y:S01]  /*08b0*/  LDC.64 R2, c[0x0][0x390] ;  /* 0x0000e400ff027b82 */ /* 0x000e220000000a00 */
[----:B------:R-:W-:-:S04]  /*08c0*/  IMAD R17, R16, R17, R0 ;  /* 0x0000001110117224 */ /* 0x000fc800078e0200 */
[----:B0-----:R-:W-:-:S05]  /*08d0*/  IMAD.WIDE R2, R17, 0x4, R2 ;  /* 0x0000000411027825 */ /* 0x001fca00078e0202 */
[----:B------:R-:W-:Y:S01]  /*08e0*/  STG.E desc[UR4][R2.64], R24 ;  /* 0x0000001802007986 */ /* 0x000fe2000c101904 */
[----:B------:R-:W-:Y:S05]  /*08f0*/  EXIT ;  /* 0x000000000000794d */ /* 0x000fea0003800000 */
.L_x_7:
        /* <DEDUP_REMOVED lines=16> */
.L_x_9:


//--------------------- .nv.shared._Z12matmul_tiledPfS_S_iii --------------------------
	.section	.nv.shared._Z12matmul_tiledPfS_S_iii,"aw",@nobits
	.sectionflags	@""
	.align	4
.nv.shared._Z12matmul_tiledPfS_S_iii:
	.zero		3072


//--------------------- .nv.shared.reserved.0     --------------------------
	.section	.nv.shared.reserved.0,"aw",@nobits
	.weak		__nv_reservedSMEM_offset_0_alias
	.size		__nv_reservedSMEM_offset_0_alias, 0, 64
	.other		__nv_reservedSMEM_offset_0_alias,@"STO_CUDA_RESERVED_SHARED STV_DEFAULT"
__nv_reservedSMEM_offset_0_alias:
	.zero		0
	.zero		64


//--------------------- .nv.constant0._Z12matmul_tiledPfS_S_iii --------------------------
	.section	.nv.constant0._Z12matmul_tiledPfS_S_iii,"a",@progbits
	.sectionflags	@""
	.align	4
.nv.constant0._Z12matmul_tiledPfS_S_iii:
	.zero		932


//--------------------- .nv.constant0._Z12matmul_naivePfS_S_iii --------------------------
	.section	.nv.constant0._Z12matmul_naivePfS_S_iii,"a",@progbits
	.sectionflags	@""
	.align	4
.nv.constant0._Z12matmul_naivePfS_S_iii:
	.zero		932


//--------------------- SYMBOLS --------------------------

	.type		.nv.reservedSmem.offset0,@object
	.size		.nv.reservedSmem.offset0,0x4
	.type		.nv.reservedSmem.cap,@object
	.size		.nv.reservedSmem.cap,0x4
